//
// Generated by NVIDIA NVVM Compiler
//
// Compiler Build ID: CL-36424714
// Cuda compilation tools, release 13.0, V13.0.88
// Based on NVVM 20.0.0
//

.version 9.0
.target sm_100
.address_size 64

	// .globl	_Z3addiiPi

.visible .entry _Z3addiiPi(
	.param .u32 _Z3addiiPi_param_0,
	.param .u32 _Z3addiiPi_param_1,
	.param .u64 .ptr .align 1 _Z3addiiPi_param_2
)
{
	.reg .b32 	%r<4>;
	.reg .b64 	%rd<3>;

	ld.param.u32 	%r1, [_Z3addiiPi_param_0];
	ld.param.u32 	%r2, [_Z3addiiPi_param_1];
	ld.param.u64 	%rd1, [_Z3addiiPi_param_2];
	cvta.to.global.u64 	%rd2, %rd1;
	add.s32 	%r3, %r2, %r1;
	st.global.u32 	[%rd2], %r3;
	ret;

}
	// .globl	_Z12vecAddDevicePiS_S_
.visible .entry _Z12vecAddDevicePiS_S_(
	.param .u64 .ptr .align 1 _Z12vecAddDevicePiS_S__param_0,
	.param .u64 .ptr .align 1 _Z12vecAddDevicePiS_S__param_1,
	.param .u64 .ptr .align 1 _Z12vecAddDevicePiS_S__param_2
)
{
	.reg .pred 	%p<2>;
	.reg .b32 	%r<5>;
	.reg .b64 	%rd<11>;

	ld.param.u64 	%rd1, [_Z12vecAddDevicePiS_S__param_0];
	ld.param.u64 	%rd2, [_Z12vecAddDevicePiS_S__param_1];
	ld.param.u64 	%rd3, [_Z12vecAddDevicePiS_S__param_2];
	mov.u32 	%r1, %ctaid.x;
	setp.gt.u32 	%p1, %r1, 9;
	@%p1 bra 	$L__BB1_2;
	cvta.to.global.u64 	%rd4, %rd1;
	cvta.to.global.u64 	%rd5, %rd2;
	cvta.to.global.u64 	%rd6, %rd3;
	mul.wide.u32 	%rd7, %r1, 4;
	add.s64 	%rd8, %rd4, %rd7;
	ld.global.u32 	%r2, [%rd8];
	add.s64 	%rd9, %rd5, %rd7;
	ld.global.u32 	%r3, [%rd9];
	add.s32 	%r4, %r3, %r2;
	add.s64 	%rd10, %rd6, %rd7;
	st.global.u32 	[%rd10], %r4;
$L__BB1_2:
	ret;

}


// ===== COMPILED SASS (sm_100) =====

	.target	sm_100

	.elftype	@"ET_EXEC"


//--------------------- .note.nv.tkinfo           --------------------------
	.section	.note.nv.tkinfo,"",@"SHT_NOTE"
	.sectionflags	@"SHF_NOTE_NV_TKINFO"
	.tkinfo
        /*0018*/ 	.word	0x00000002
        /*0030*/ 	.string	""
        /*0030*/ 	.string	"ptxas"
        /*0030*/ 	.string	"Cuda compilation tools, release 13.0, V13.0.88"
        /*0030*/ 	.string	"Build cuda_13.0.r13.0/compiler.36424714_0"
        /*0030*/ 	.string	"-arch sm_100 -m 64 "



//--------------------- .note.nv.cuinfo           --------------------------
	.section	.note.nv.cuinfo,"",@"SHT_NOTE"
	.sectionflags	@"SHF_NOTE_NV_CUINFO"
        /*0018*/ 	.short	0x0002
        /*001a*/ 	.short	0x0064
        /*001c*/ 	.short	0x0082
	.zero		2


//--------------------- .nv.info                  --------------------------
	.section	.nv.info,"",@"SHT_CUDA_INFO"
	.align	4


	//----- nvinfo : EIATTR_REGCOUNT
	.align		4
        /*0000*/ 	.byte	0x04, 0x2f
        /*0002*/ 	.short	(.L_1 - .L_0)
	.align		4
.L_0:
        /*0004*/ 	.word	index@(_Z3addiiPi)
        /*0008*/ 	.word	0x00000008


	//----- nvinfo : EIATTR_FRAME_SIZE
	.align		4
.L_1:
        /*000c*/ 	.byte	0x04, 0x11
        /*000e*/ 	.short	(.L_3 - .L_2)
	.align		4
.L_2:
        /*0010*/ 	.word	index@(_Z3addiiPi)
        /*0014*/ 	.word	0x00000000


	//----- nvinfo : EIATTR_REGCOUNT
	.align		4
.L_3:
        /*0018*/ 	.byte	0x04, 0x2f
        /*001a*/ 	.short	(.L_5 - .L_4)
	.align		4
.L_4:
        /*001c*/ 	.word	index@(_Z12vecAddDevicePiS_S_)
        /*0020*/ 	.word	0x0000000c


	//----- nvinfo : EIATTR_FRAME_SIZE
	.align		4
.L_5:
        /*0024*/ 	.byte	0x04, 0x11
        /*0026*/ 	.short	(.L_7 - .L_6)
	.align		4
.L_6:
        /*0028*/ 	.word	index@(_Z12vecAddDevicePiS_S_)
        /*002c*/ 	.word	0x00000000


	//----- nvinfo : EIATTR_MIN_STACK_SIZE
	.align		4
.L_7:
        /*0030*/ 	.byte	0x04, 0x12
        /*0032*/ 	.short	(.L_9 - .L_8)
	.align		4
.L_8:
        /*0034*/ 	.word	index@(_Z12vecAddDevicePiS_S_)
        /*0038*/ 	.word	0x00000000


	//----- nvinfo : EIATTR_MIN_STACK_SIZE
	.align		4
.L_9:
        /*003c*/ 	.byte	0x04, 0x12
        /*003e*/ 	.short	(.L_11 - .L_10)
	.align		4
.L_10:
        /*0040*/ 	.word	index@(_Z3addiiPi)
        /*0044*/ 	.word	0x00000000
.L_11:


//--------------------- .nv.compat                --------------------------
	.section	.nv.compat,"",@"SHT_CUDA_COMPAT_INFO"
	.align	4
        /*0000*/ 	.byte	0x02, 0x09, 0x00, 0x00, 0x02, 0x02, 0x01, 0x00, 0x02, 0x05, 0x05, 0x00, 0x03, 0x07, 0x01, 0x01
        /*0010*/ 	.byte	0x02, 0x03, 0x00, 0x00, 0x02, 0x06, 0x01, 0x00, 0x04, 0x0b, 0x08, 0x00, 0x09, 0x00, 0x00, 0x00
        /*0020*/ 	.byte	0x00, 0x00, 0x00, 0x00


//--------------------- .nv.info._Z12vecAddDevicePiS_S_ --------------------------
	.section	.nv.info._Z12vecAddDevicePiS_S_,"",@"SHT_CUDA_INFO"
	.sectionflags	@""
	.align	4


	//----- nvinfo : EIATTR_CUDA_API_VERSION
	.align		4
        /*0000*/ 	.byte	0x04, 0x37
        /*0002*/ 	.short	(.L_13 - .L_12)
.L_12:
        /*0004*/ 	.word	0x00000082


	//----- nvinfo : EIATTR_KPARAM_INFO
	.align		4
.L_13:
        /*0008*/ 	.byte	0x04, 0x17
        /*000a*/ 	.short	(.L_15 - .L_14)
.L_14:
        /*000c*/ 	.word	0x00000000
        /*0010*/ 	.short	0x0002
        /*0012*/ 	.short	0x0010
        /*0014*/ 	.byte	0x00, 0xf5, 0x21, 0x00


	//----- nvinfo : EIATTR_KPARAM_INFO
	.align		4
.L_15:
        /*0018*/ 	.byte	0x04, 0x17
        /*001a*/ 	.short	(.L_17 - .L_16)
.L_16:
        /*001c*/ 	.word	0x00000000
        /*0020*/ 	.short	0x0001
        /*0022*/ 	.short	0x0008
        /*0024*/ 	.byte	0x00, 0xf5, 0x21, 0x00


	//----- nvinfo : EIATTR_KPARAM_INFO
	.align		4
.L_17:
        /*0028*/ 	.byte	0x04, 0x17
        /*002a*/ 	.short	(.L_19 - .L_18)
.L_18:
        /*002c*/ 	.word	0x00000000
        /*0030*/ 	.short	0x0000
        /*0032*/ 	.short	0x0000
        /*0034*/ 	.byte	0x00, 0xf5, 0x21, 0x00


	//----- nvinfo : EIATTR_SPARSE_MMA_MASK
	.align		4
.L_19:
        /*0038*/ 	.byte	0x03, 0x50
        /*003a*/ 	.short	0x0000


	//----- nvinfo : EIATTR_MAXREG_COUNT
	.align		4
        /*003c*/ 	.byte	0x03, 0x1b
        /*003e*/ 	.short	0x00ff


	//----- nvinfo : EIATTR_MERCURY_ISA_VERSION
	.align		4
        /*0040*/ 	.byte	0x03, 0x5f
        /*0042*/ 	.short	0x0101


	//----- nvinfo : EIATTR_VRC_CTA_INIT_COUNT
	.align		4
        /*0044*/ 	.byte	0x02, 0x4a
	.zero		1
	.zero		1


	//----- nvinfo : EIATTR_EXIT_INSTR_OFFSETS
	.align		4
        /*0048*/ 	.byte	0x04, 0x1c
        /*004a*/ 	.short	(.L_21 - .L_20)


	//   ....[0]....
.L_20:
        /*004c*/ 	.word	0x00000030


	//   ....[1]....
        /*0050*/ 	.word	0x000000f0


	//----- nvinfo : EIATTR_CBANK_PARAM_SIZE
	.align		4
.L_21:
        /*0054*/ 	.byte	0x03, 0x19
        /*0056*/ 	.short	0x0018


	//----- nvinfo : EIATTR_PARAM_CBANK
	.align		4
        /*0058*/ 	.byte	0x04, 0x0a
        /*005a*/ 	.short	(.L_23 - .L_22)
	.align		4
.L_22:
        /*005c*/ 	.word	index@(.nv.constant0._Z12vecAddDevicePiS_S_)
        /*0060*/ 	.short	0x0380
        /*0062*/ 	.short	0x0018


	//----- nvinfo : EIATTR_SW_WAR
	.align		4
.L_23:
        /*0064*/ 	.byte	0x04, 0x36
        /*0066*/ 	.short	(.L_25 - .L_24)
.L_24:
        /*0068*/ 	.word	0x00000008
.L_25:


//--------------------- .nv.info._Z3addiiPi       --------------------------
	.section	.nv.info._Z3addiiPi,"",@"SHT_CUDA_INFO"
	.sectionflags	@""
	.align	4


	//----- nvinfo : EIATTR_CUDA_API_VERSION
	.align		4
        /*0000*/ 	.byte	0x04, 0x37
        /*0002*/ 	.short	(.L_27 - .L_26)
.L_26:
        /*0004*/ 	.word	0x00000082


	//----- nvinfo : EIATTR_KPARAM_INFO
	.align		4
.L_27:
        /*0008*/ 	.byte	0x04, 0x17
        /*000a*/ 	.short	(.L_29 - .L_28)
.L_28:
        /*000c*/ 	.word	0x00000000
        /*0010*/ 	.short	0x0002
        /*0012*/ 	.short	0x0008
        /*0014*/ 	.byte	0x00, 0xf5, 0x21, 0x00


	//----- nvinfo : EIATTR_KPARAM_INFO
	.align		4
.L_29:
        /*0018*/ 	.byte	0x04, 0x17
        /*001a*/ 	.short	(.L_31 - .L_30)
.L_30:
        /*001c*/ 	.word	0x00000000
        /*0020*/ 	.short	0x0001
        /*0022*/ 	.short	0x0004
        /*0024*/ 	.byte	0x00, 0xf0, 0x11, 0x00


	//----- nvinfo : EIATTR_KPARAM_INFO
	.align		4
.L_31:
        /*0028*/ 	.byte	0x04, 0x17
        /*002a*/ 	.short	(.L_33 - .L_32)
.L_32:
        /*002c*/ 	.word	0x00000000
        /*0030*/ 	.short	0x0000
        /*0032*/ 	.short	0x0000
        /*0034*/ 	.byte	0x00, 0xf0, 0x11, 0x00


	//----- nvinfo : EIATTR_SPARSE_MMA_MASK
	.align		4
.L_33:
        /*0038*/ 	.byte	0x03, 0x50
        /*003a*/ 	.short	0x0000


	//----- nvinfo : EIATTR_MAXREG_COUNT
	.align		4
        /*003c*/ 	.byte	0x03, 0x1b
        /*003e*/ 	.short	0x00ff


	//----- nvinfo : EIATTR_MERCURY_ISA_VERSION
	.align		4
        /*0040*/ 	.byte	0x03, 0x5f
        /*0042*/ 	.short	0x0101


	//----- nvinfo : EIATTR_VRC_CTA_INIT_COUNT
	.align		4
        /*0044*/ 	.byte	0x02, 0x4a
	.zero		1
	.zero		1


	//----- nvinfo : EIATTR_EXIT_INSTR_OFFSETS
	.align		4
        /*0048*/ 	.byte	0x04, 0x1c
        /*004a*/ 	.short	(.L_35 - .L_34)


	//   ....[0]....
.L_34:
        /*004c*/ 	.word	0x00000060


	//----- nvinfo : EIATTR_CBANK_PARAM_SIZE
	.align		4
.L_35:
        /*0050*/ 	.byte	0x03, 0x19
        /*0052*/ 	.short	0x0010


	//----- nvinfo : EIATTR_PARAM_CBANK
	.align		4
        /*0054*/ 	.byte	0x04, 0x0a
        /*0056*/ 	.short	(.L_37 - .L_36)
	.align		4
.L_36:
        /*0058*/ 	.word	index@(.nv.constant0._Z3addiiPi)
        /*005c*/ 	.short	0x0380
        /*005e*/ 	.short	0x0010


	//----- nvinfo : EIATTR_SW_WAR
	.align		4
.L_37:
        /*0060*/ 	.byte	0x04, 0x36
        /*0062*/ 	.short	(.L_39 - .L_38)
.L_38:
        /*0064*/ 	.word	0x00000008
.L_39:


//--------------------- .nv.callgraph             --------------------------
	.section	.nv.callgraph,"",@"SHT_CUDA_CALLGRAPH"
	.align	4
	.sectionentsize	8
	.align		4
        /*0000*/ 	.word	0x00000000
	.align		4
        /*0004*/ 	.word	0xffffffff
	.align		4
        /*0008*/ 	.word	0x00000000
	.align		4
        /*000c*/ 	.word	0xfffffffe
	.align		4
        /*0010*/ 	.word	0x00000000
	.align		4
        /*0014*/ 	.word	0xfffffffd
	.align		4
        /*0018*/ 	.word	0x00000000
	.align		4
        /*001c*/ 	.word	0xfffffffc


//--------------------- .text._Z12vecAddDevicePiS_S_ --------------------------
	.section	.text._Z12vecAddDevicePiS_S_,"ax",@progbits
	.align	128
        .global         _Z12vecAddDevicePiS_S_
        .type           _Z12vecAddDevicePiS_S_,@function
        .size           _Z12vecAddDevicePiS_S_,(.L_x_2 - _Z12vecAddDevicePiS_S_)
        .other          _Z12vecAddDevicePiS_S_,@"STO_CUDA_ENTRY STV_DEFAULT"
_Z12vecAddDevicePiS_S_:
.text._Z12vecAddDevicePiS_S_:
[----:B------:R-:W-:Y:S01]  /*0000*/  LDC R1, c[0x0][0x37c] ;  /* 0x0000df00ff017b82 */ /* 0x000fe20000000800 */
[----:B------:R-:W0:Y:S02]  /*0010*/  S2R R9, SR_CTAID.X ;  /* 0x0000000000097919 */ /* 0x000e240000002500 */
[----:B0-----:R-:W-:-:S13]  /*0020*/  ISETP.GT.U32.AND P0, PT, R9, 0x9, PT ;  /* 0x000000090900780c */ /* 0x001fda0003f04070 */
[----:B------:R-:W-:Y:S05]  /*0030*/  @P0 EXIT ;  /* 0x000000000000094d */ /* 0x000fea0003800000 */
[----:B------:R-:W0:Y:S01]  /*0040*/  LDC.64 R2, c[0x0][0x380] ;  /* 0x0000e000ff027b82 */ /* 0x000e220000000a00 */
[----:B------:R-:W1:Y:S07]  /*0050*/  LDCU.64 UR4, c[0x0][0x358] ;  /* 0x00006b00ff0477ac */ /* 0x000e6e0008000a00 */
[----:B------:R-:W2:Y:S08]  /*0060*/  LDC.64 R4, c[0x0][0x388] ;  /* 0x0000e200ff047b82 */ /* 0x000eb00000000a00 */
[----:B------:R-:W3:Y:S01]  /*0070*/  LDC.64 R6, c[0x0][0x390] ;  /* 0x0000e400ff067b82 */ /* 0x000ee20000000a00 */
[----:B0-----:R-:W-:-:S06]  /*0080*/  IMAD.WIDE.U32 R2, R9, 0x4, R2 ;  /* 0x0000000409027825 */ /* 0x001fcc00078e0002 */
[----:B-1----:R-:W4:Y:S01]  /*0090*/  LDG.E R2, desc[UR4][R2.64] ;  /* 0x0000000402027981 */ /* 0x002f22000c1e1900 */
[----:B--2---:R-:W-:-:S06]  /*00a0*/  IMAD.WIDE.U32 R4, R9, 0x4, R4 ;  /* 0x0000000409047825 */ /* 0x004fcc00078e0004 */
[----:B------:R-:W4:Y:S01]  /*00b0*/  LDG.E R5, desc[UR4][R4.64] ;  /* 0x0000000404057981 */ /* 0x000f22000c1e1900 */
[----:B---3--:R-:W-:Y:S01]  /*00c0*/  IMAD.WIDE.U32 R6, R9, 0x4, R6 ;  /* 0x0000000409067825 */ /* 0x008fe200078e0006 */
[----:B----4-:R-:W-:-:S05]  /*00d0*/  IADD3 R9, PT, PT, R2, R5, RZ ;  /* 0x0000000502097210 */ /* 0x010fca0007ffe0ff */
[----:B------:R-:W-:Y:S01]  /*00e0*/  STG.E desc[UR4][R6.64], R9 ;  /* 0x0000000906007986 */ /* 0x000fe2000c101904 */
[----:B------:R-:W-:Y:S05]  /*00f0*/  EXIT ;  /* 0x000000000000794d */ /* 0x000fea0003800000 */
.L_x_0:
[----:B------:R-:W-:-:S00]  /*0100*/  BRA `(.L_x_0) ;  /* 0xfffffffc00fc7947 */ /* 0x000fc0000383ffff */
[----:B------:R-:W-:-:S00]  /*0110*/  NOP ;  /* 0x0000000000007918 */ /* 0x000fc00000000000 */
        /* <DEDUP_REMOVED lines=14> */
.L_x_2:


//--------------------- .text._Z3addiiPi          --------------------------
	.section	.text._Z3addiiPi,"ax",@progbits
	.align	128
        .global         _Z3addiiPi
        .type           _Z3addiiPi,@function
        .size           _Z3addiiPi,(.L_x_3 - _Z3addiiPi)
        .other          _Z3addiiPi,@"STO_CUDA_ENTRY STV_DEFAULT"
_Z3addiiPi:
.text._Z3addiiPi:
[----:B------:R-:W-:Y:S08]  /*0000*/  LDC R1, c[0x0][0x37c] ;  /* 0x0000df00ff017b82 */ /* 0x000ff00000000800 */
[----:B------:R-:W0:Y:S01]  /*0010*/  LDC.64 R4, c[0x0][0x380] ;  /* 0x0000e000ff047b82 */ /* 0x000e220000000a00 */
[----:B------:R-:W1:Y:S07]  /*0020*/  LDCU.64 UR4, c[0x0][0x358] ;  /* 0x00006b00ff0477ac */ /* 0x000e6e0008000a00 */
[----:B------:R-:W1:Y:S01]  /*0030*/  LDC.64 R2, c[0x0][0x388] ;  /* 0x0000e200ff027b82 */ /* 0x000e620000000a00 */
[----:B0-----:R-:W-:-:S05]  /*0040*/  IADD3 R5, PT, PT, R5, R4, RZ ;  /* 0x0000000405057210 */ /* 0x001fca0007ffe0ff */
[----:B-1----:R-:W-:Y:S01]  /*0050*/  STG.E desc[UR4][R2.64], R5 ;  /* 0x0000000502007986 */ /* 0x002fe2000c101904 */
[----:B------:R-:W-:Y:S05]  /*0060*/  EXIT ;  /* 0x000000000000794d */ /* 0x000fea0003800000 */
.L_x_1:
        /* <DEDUP_REMOVED lines=9> */
.L_x_3:


//--------------------- .nv.shared.reserved.0     --------------------------
	.section	.nv.shared.reserved.0,"aw",@nobits
	.weak		__nv_reservedSMEM_offset_0_alias
	.size		__nv_reservedSMEM_offset_0_alias, 0, 64
	.other		__nv_reservedSMEM_offset_0_alias,@"STO_CUDA_RESERVED_SHARED STV_DEFAULT"
__nv_reservedSMEM_offset_0_alias:
	.zero		0
	.zero		64


//--------------------- .nv.constant0._Z12vecAddDevicePiS_S_ --------------------------
	.section	.nv.constant0._Z12vecAddDevicePiS_S_,"a",@progbits
	.sectionflags	@""
	.align	4
.nv.constant0._Z12vecAddDevicePiS_S_:
	.zero		920


//--------------------- .nv.constant0._Z3addiiPi  --------------------------
	.section	.nv.constant0._Z3addiiPi,"a",@progbits
	.sectionflags	@""
	.align	4
.nv.constant0._Z3addiiPi:
	.zero		912


//--------------------- SYMBOLS --------------------------

	.type		.nv.reservedSmem.offset0,@object
	.size		.nv.reservedSmem.offset0,0x4
